//
// Generated by NVIDIA NVVM Compiler
//
// Compiler Build ID: CL-36424714
// Cuda compilation tools, release 13.0, V13.0.88
// Based on NVVM 20.0.0
//

.version 9.0
.target sm_100
.address_size 64

	// .globl	_Z15TimesMatrixParaPfS_i

.visible .entry _Z15TimesMatrixParaPfS_i(
	.param .u64 .ptr .align 1 _Z15TimesMatrixParaPfS_i_param_0,
	.param .u64 .ptr .align 1 _Z15TimesMatrixParaPfS_i_param_1,
	.param .u32 _Z15TimesMatrixParaPfS_i_param_2
)
{
	.reg .pred 	%p<4>;
	.reg .b32 	%r<15>;
	.reg .b32 	%f<82>;
	.reg .b64 	%rd<12>;

	ld.param.u32 	%r1, [_Z15TimesMatrixParaPfS_i_param_2];
	mov.u32 	%r2, %ctaid.x;
	mov.u32 	%r3, %ntid.x;
	mov.u32 	%r4, %tid.x;
	mad.lo.s32 	%r5, %r2, %r3, %r4;
	setp.lt.s32 	%p1, %r5, %r1;
	setp.gt.s32 	%p2, %r5, 33554431;
	or.pred  	%p3, %p2, %p1;
	@%p3 bra 	$L__BB0_2;
	ld.param.u32 	%r14, [_Z15TimesMatrixParaPfS_i_param_2];
	ld.param.u64 	%rd11, [_Z15TimesMatrixParaPfS_i_param_1];
	ld.param.u64 	%rd10, [_Z15TimesMatrixParaPfS_i_param_0];
	cvta.to.global.u64 	%rd3, %rd10;
	cvta.to.global.u64 	%rd4, %rd11;
	mul.lo.s32 	%r10, %r5, 9;
	sub.s32 	%r11, %r5, %r14;
	mul.lo.s32 	%r12, %r11, 9;
	mul.wide.s32 	%rd5, %r10, 4;
	add.s64 	%rd6, %rd3, %rd5;
	add.s64 	%rd7, %rd4, %rd5;
	mov.b32 	%r13, 0;
	st.global.u32 	[%rd7], %r13;
	ld.global.f32 	%f1, [%rd6];
	mul.wide.s32 	%rd8, %r12, 4;
	add.s64 	%rd9, %rd3, %rd8;
	ld.global.f32 	%f2, [%rd9];
	fma.rn.f32 	%f3, %f1, %f2, 0f00000000;
	st.global.f32 	[%rd7], %f3;
	ld.global.f32 	%f4, [%rd6+4];
	ld.global.f32 	%f5, [%rd9+12];
	fma.rn.f32 	%f6, %f4, %f5, %f3;
	st.global.f32 	[%rd7], %f6;
	ld.global.f32 	%f7, [%rd6+8];
	ld.global.f32 	%f8, [%rd9+24];
	fma.rn.f32 	%f9, %f7, %f8, %f6;
	st.global.f32 	[%rd7], %f9;
	st.global.u32 	[%rd7+4], %r13;
	ld.global.f32 	%f10, [%rd6];
	ld.global.f32 	%f11, [%rd9+4];
	fma.rn.f32 	%f12, %f10, %f11, 0f00000000;
	st.global.f32 	[%rd7+4], %f12;
	ld.global.f32 	%f13, [%rd6+4];
	ld.global.f32 	%f14, [%rd9+16];
	fma.rn.f32 	%f15, %f13, %f14, %f12;
	st.global.f32 	[%rd7+4], %f15;
	ld.global.f32 	%f16, [%rd6+8];
	ld.global.f32 	%f17, [%rd9+28];
	fma.rn.f32 	%f18, %f16, %f17, %f15;
	st.global.f32 	[%rd7+4], %f18;
	st.global.u32 	[%rd7+8], %r13;
	ld.global.f32 	%f19, [%rd6];
	ld.global.f32 	%f20, [%rd9+8];
	fma.rn.f32 	%f21, %f19, %f20, 0f00000000;
	st.global.f32 	[%rd7+8], %f21;
	ld.global.f32 	%f22, [%rd6+4];
	ld.global.f32 	%f23, [%rd9+20];
	fma.rn.f32 	%f24, %f22, %f23, %f21;
	st.global.f32 	[%rd7+8], %f24;
	ld.global.f32 	%f25, [%rd6+8];
	ld.global.f32 	%f26, [%rd9+32];
	fma.rn.f32 	%f27, %f25, %f26, %f24;
	st.global.f32 	[%rd7+8], %f27;
	st.global.u32 	[%rd7+12], %r13;
	ld.global.f32 	%f28, [%rd6+12];
	ld.global.f32 	%f29, [%rd9];
	fma.rn.f32 	%f30, %f28, %f29, 0f00000000;
	st.global.f32 	[%rd7+12], %f30;
	ld.global.f32 	%f31, [%rd6+16];
	ld.global.f32 	%f32, [%rd9+12];
	fma.rn.f32 	%f33, %f31, %f32, %f30;
	st.global.f32 	[%rd7+12], %f33;
	ld.global.f32 	%f34, [%rd6+20];
	ld.global.f32 	%f35, [%rd9+24];
	fma.rn.f32 	%f36, %f34, %f35, %f33;
	st.global.f32 	[%rd7+12], %f36;
	st.global.u32 	[%rd7+16], %r13;
	ld.global.f32 	%f37, [%rd6+12];
	ld.global.f32 	%f38, [%rd9+4];
	fma.rn.f32 	%f39, %f37, %f38, 0f00000000;
	st.global.f32 	[%rd7+16], %f39;
	ld.global.f32 	%f40, [%rd6+16];
	ld.global.f32 	%f41, [%rd9+16];
	fma.rn.f32 	%f42, %f40, %f41, %f39;
	st.global.f32 	[%rd7+16], %f42;
	ld.global.f32 	%f43, [%rd6+20];
	ld.global.f32 	%f44, [%rd9+28];
	fma.rn.f32 	%f45, %f43, %f44, %f42;
	st.global.f32 	[%rd7+16], %f45;
	st.global.u32 	[%rd7+20], %r13;
	ld.global.f32 	%f46, [%rd6+12];
	ld.global.f32 	%f47, [%rd9+8];
	fma.rn.f32 	%f48, %f46, %f47, 0f00000000;
	st.global.f32 	[%rd7+20], %f48;
	ld.global.f32 	%f49, [%rd6+16];
	ld.global.f32 	%f50, [%rd9+20];
	fma.rn.f32 	%f51, %f49, %f50, %f48;
	st.global.f32 	[%rd7+20], %f51;
	ld.global.f32 	%f52, [%rd6+20];
	ld.global.f32 	%f53, [%rd9+32];
	fma.rn.f32 	%f54, %f52, %f53, %f51;
	st.global.f32 	[%rd7+20], %f54;
	st.global.u32 	[%rd7+24], %r13;
	ld.global.f32 	%f55, [%rd6+24];
	ld.global.f32 	%f56, [%rd9];
	fma.rn.f32 	%f57, %f55, %f56, 0f00000000;
	st.global.f32 	[%rd7+24], %f57;
	ld.global.f32 	%f58, [%rd6+28];
	ld.global.f32 	%f59, [%rd9+12];
	fma.rn.f32 	%f60, %f58, %f59, %f57;
	st.global.f32 	[%rd7+24], %f60;
	ld.global.f32 	%f61, [%rd6+32];
	ld.global.f32 	%f62, [%rd9+24];
	fma.rn.f32 	%f63, %f61, %f62, %f60;
	st.global.f32 	[%rd7+24], %f63;
	st.global.u32 	[%rd7+28], %r13;
	ld.global.f32 	%f64, [%rd6+24];
	ld.global.f32 	%f65, [%rd9+4];
	fma.rn.f32 	%f66, %f64, %f65, 0f00000000;
	st.global.f32 	[%rd7+28], %f66;
	ld.global.f32 	%f67, [%rd6+28];
	ld.global.f32 	%f68, [%rd9+16];
	fma.rn.f32 	%f69, %f67, %f68, %f66;
	st.global.f32 	[%rd7+28], %f69;
	ld.global.f32 	%f70, [%rd6+32];
	ld.global.f32 	%f71, [%rd9+28];
	fma.rn.f32 	%f72, %f70, %f71, %f69;
	st.global.f32 	[%rd7+28], %f72;
	st.global.u32 	[%rd7+32], %r13;
	ld.global.f32 	%f73, [%rd6+24];
	ld.global.f32 	%f74, [%rd9+8];
	fma.rn.f32 	%f75, %f73, %f74, 0f00000000;
	st.global.f32 	[%rd7+32], %f75;
	ld.global.f32 	%f76, [%rd6+28];
	ld.global.f32 	%f77, [%rd9+20];
	fma.rn.f32 	%f78, %f76, %f77, %f75;
	st.global.f32 	[%rd7+32], %f78;
	ld.global.f32 	%f79, [%rd6+32];
	ld.global.f32 	%f80, [%rd9+32];
	fma.rn.f32 	%f81, %f79, %f80, %f78;
	st.global.f32 	[%rd7+32], %f81;
$L__BB0_2:
	ret;

}
	// .globl	_Z8TransferPfS_
.visible .entry _Z8TransferPfS_(
	.param .u64 .ptr .align 1 _Z8TransferPfS__param_0,
	.param .u64 .ptr .align 1 _Z8TransferPfS__param_1
)
{
	.reg .pred 	%p<2>;
	.reg .b32 	%r<6>;
	.reg .b32 	%f<10>;
	.reg .b64 	%rd<8>;

	ld.param.u64 	%rd1, [_Z8TransferPfS__param_0];
	ld.param.u64 	%rd2, [_Z8TransferPfS__param_1];
	mov.u32 	%r2, %ctaid.x;
	mov.u32 	%r3, %ntid.x;
	mov.u32 	%r4, %tid.x;
	mad.lo.s32 	%r1, %r2, %r3, %r4;
	setp.gt.s32 	%p1, %r1, 33554431;
	@%p1 bra 	$L__BB1_2;
	cvta.to.global.u64 	%rd3, %rd2;
	cvta.to.global.u64 	%rd4, %rd1;
	mul.lo.s32 	%r5, %r1, 9;
	mul.wide.s32 	%rd5, %r5, 4;
	add.s64 	%rd6, %rd3, %rd5;
	ld.global.f32 	%f1, [%rd6];
	add.s64 	%rd7, %rd4, %rd5;
	st.global.f32 	[%rd7], %f1;
	ld.global.f32 	%f2, [%rd6+4];
	st.global.f32 	[%rd7+4], %f2;
	ld.global.f32 	%f3, [%rd6+8];
	st.global.f32 	[%rd7+8], %f3;
	ld.global.f32 	%f4, [%rd6+12];
	st.global.f32 	[%rd7+12], %f4;
	ld.global.f32 	%f5, [%rd6+16];
	st.global.f32 	[%rd7+16], %f5;
	ld.global.f32 	%f6, [%rd6+20];
	st.global.f32 	[%rd7+20], %f6;
	ld.global.f32 	%f7, [%rd6+24];
	st.global.f32 	[%rd7+24], %f7;
	ld.global.f32 	%f8, [%rd6+28];
	st.global.f32 	[%rd7+28], %f8;
	ld.global.f32 	%f9, [%rd6+32];
	st.global.f32 	[%rd7+32], %f9;
$L__BB1_2:
	ret;

}
	// .globl	_Z6ScalarPfS_S_i
.visible .entry _Z6ScalarPfS_S_i(
	.param .u64 .ptr .align 1 _Z6ScalarPfS_S_i_param_0,
	.param .u64 .ptr .align 1 _Z6ScalarPfS_S_i_param_1,
	.param .u64 .ptr .align 1 _Z6ScalarPfS_S_i_param_2,
	.param .u32 _Z6ScalarPfS_S_i_param_3
)
{
	.reg .pred 	%p<5>;
	.reg .b32 	%r<11>;
	.reg .b32 	%f<19>;
	.reg .b64 	%rd<15>;

	ld.param.u64 	%rd4, [_Z6ScalarPfS_S_i_param_0];
	ld.param.u64 	%rd5, [_Z6ScalarPfS_S_i_param_1];
	ld.param.u64 	%rd6, [_Z6ScalarPfS_S_i_param_2];
	ld.param.u32 	%r3, [_Z6ScalarPfS_S_i_param_3];
	cvta.to.global.u64 	%rd1, %rd6;
	cvta.to.global.u64 	%rd2, %rd5;
	cvta.to.global.u64 	%rd3, %rd4;
	mov.u32 	%r5, %ctaid.x;
	mov.u32 	%r6, %ntid.x;
	mov.u32 	%r7, %tid.x;
	mad.lo.s32 	%r8, %r5, %r6, %r7;
	setp.lt.s32 	%p1, %r8, 1;
	add.s32 	%r2, %r3, -1;
	setp.ge.s32 	%p2, %r8, %r2;
	or.pred  	%p3, %p1, %p2;
	@%p3 bra 	$L__BB2_2;
	mul.lo.s32 	%r9, %r8, 9;
	mul.wide.u32 	%rd7, %r9, 4;
	add.s64 	%rd8, %rd3, %rd7;
	ld.global.f32 	%f1, [%rd8];
	ld.global.f32 	%f2, [%rd2];
	ld.global.f32 	%f3, [%rd8+4];
	ld.global.f32 	%f4, [%rd2+4];
	mul.f32 	%f5, %f3, %f4;
	fma.rn.f32 	%f6, %f1, %f2, %f5;
	ld.global.f32 	%f7, [%rd8+8];
	ld.global.f32 	%f8, [%rd2+8];
	fma.rn.f32 	%f9, %f7, %f8, %f6;
	mul.wide.u32 	%rd9, %r8, 4;
	add.s64 	%rd10, %rd1, %rd9;
	st.global.f32 	[%rd10], %f9;
$L__BB2_2:
	setp.ne.s32 	%p4, %r8, %r2;
	@%p4 bra 	$L__BB2_4;
	mul.lo.s32 	%r10, %r8, 9;
	mul.wide.s32 	%rd11, %r10, 4;
	add.s64 	%rd12, %rd3, %rd11;
	ld.global.f32 	%f10, [%rd12+12];
	ld.global.f32 	%f11, [%rd2];
	ld.global.f32 	%f12, [%rd12+16];
	ld.global.f32 	%f13, [%rd2+4];
	mul.f32 	%f14, %f12, %f13;
	fma.rn.f32 	%f15, %f10, %f11, %f14;
	ld.global.f32 	%f16, [%rd12+20];
	ld.global.f32 	%f17, [%rd2+8];
	fma.rn.f32 	%f18, %f16, %f17, %f15;
	mul.wide.s32 	%rd13, %r8, 4;
	add.s64 	%rd14, %rd1, %rd13;
	st.global.f32 	[%rd14], %f18;
$L__BB2_4:
	ret;

}


// ===== COMPILED SASS (sm_100) =====

	.target	sm_100

	.elftype	@"ET_EXEC"


//--------------------- .note.nv.tkinfo           --------------------------
	.section	.note.nv.tkinfo,"",@"SHT_NOTE"
	.sectionflags	@"SHF_NOTE_NV_TKINFO"
	.tkinfo
        /*0018*/ 	.word	0x00000002
        /*0030*/ 	.string	""
        /*0030*/ 	.string	"ptxas"
        /*0030*/ 	.string	"Cuda compilation tools, release 13.0, V13.0.88"
        /*0030*/ 	.string	"Build cuda_13.0.r13.0/compiler.36424714_0"
        /*0030*/ 	.string	"-arch sm_100 -m 64 "



//--------------------- .note.nv.cuinfo           --------------------------
	.section	.note.nv.cuinfo,"",@"SHT_NOTE"
	.sectionflags	@"SHF_NOTE_NV_CUINFO"
        /*0018*/ 	.short	0x0002
        /*001a*/ 	.short	0x0064
        /*001c*/ 	.short	0x0082
	.zero		2


//--------------------- .nv.info                  --------------------------
	.section	.nv.info,"",@"SHT_CUDA_INFO"
	.align	4


	//----- nvinfo : EIATTR_REGCOUNT
	.align		4
        /*0000*/ 	.byte	0x04, 0x2f
        /*0002*/ 	.short	(.L_1 - .L_0)
	.align		4
.L_0:
        /*0004*/ 	.word	index@(_Z15TimesMatrixParaPfS_i)
        /*0008*/ 	.word	0x00000010


	//----- nvinfo : EIATTR_FRAME_SIZE
	.align		4
.L_1:
        /*000c*/ 	.byte	0x04, 0x11
        /*000e*/ 	.short	(.L_3 - .L_2)
	.align		4
.L_2:
        /*0010*/ 	.word	index@(_Z15TimesMatrixParaPfS_i)
        /*0014*/ 	.word	0x00000000


	//----- nvinfo : EIATTR_REGCOUNT
	.align		4
.L_3:
        /*0018*/ 	.byte	0x04, 0x2f
        /*001a*/ 	.short	(.L_5 - .L_4)
	.align		4
.L_4:
        /*001c*/ 	.word	index@(_Z8TransferPfS_)
        /*0020*/ 	.word	0x00000014


	//----- nvinfo : EIATTR_FRAME_SIZE
	.align		4
.L_5:
        /*0024*/ 	.byte	0x04, 0x11
        /*0026*/ 	.short	(.L_7 - .L_6)
	.align		4
.L_6:
        /*0028*/ 	.word	index@(_Z8TransferPfS_)
        /*002c*/ 	.word	0x00000000


	//----- nvinfo : EIATTR_REGCOUNT
	.align		4
.L_7:
        /*0030*/ 	.byte	0x04, 0x2f
        /*0032*/ 	.short	(.L_9 - .L_8)
	.align		4
.L_8:
        /*0034*/ 	.word	index@(_Z6ScalarPfS_S_i)
        /*0038*/ 	.word	0x00000010


	//----- nvinfo : EIATTR_FRAME_SIZE
	.align		4
.L_9:
        /*003c*/ 	.byte	0x04, 0x11
        /*003e*/ 	.short	(.L_11 - .L_10)
	.align		4
.L_10:
        /*0040*/ 	.word	index@(_Z6ScalarPfS_S_i)
        /*0044*/ 	.word	0x00000000


	//----- nvinfo : EIATTR_MIN_STACK_SIZE
	.align		4
.L_11:
        /*0048*/ 	.byte	0x04, 0x12
        /*004a*/ 	.short	(.L_13 - .L_12)
	.align		4
.L_12:
        /*004c*/ 	.word	index@(_Z6ScalarPfS_S_i)
        /*0050*/ 	.word	0x00000000


	//----- nvinfo : EIATTR_MIN_STACK_SIZE
	.align		4
.L_13:
        /*0054*/ 	.byte	0x04, 0x12
        /*0056*/ 	.short	(.L_15 - .L_14)
	.align		4
.L_14:
        /*0058*/ 	.word	index@(_Z8TransferPfS_)
        /*005c*/ 	.word	0x00000000


	//----- nvinfo : EIATTR_MIN_STACK_SIZE
	.align		4
.L_15:
        /*0060*/ 	.byte	0x04, 0x12
        /*0062*/ 	.short	(.L_17 - .L_16)
	.align		4
.L_16:
        /*0064*/ 	.word	index@(_Z15TimesMatrixParaPfS_i)
        /*0068*/ 	.word	0x00000000
.L_17:


//--------------------- .nv.compat                --------------------------
	.section	.nv.compat,"",@"SHT_CUDA_COMPAT_INFO"
	.align	4
        /*0000*/ 	.byte	0x02, 0x09, 0x00, 0x00, 0x02, 0x02, 0x01, 0x00, 0x02, 0x05, 0x05, 0x00, 0x03, 0x07, 0x01, 0x01
        /*0010*/ 	.byte	0x02, 0x03, 0x00, 0x00, 0x02, 0x06, 0x01, 0x00, 0x04, 0x0b, 0x08, 0x00, 0x09, 0x00, 0x00, 0x00
        /*0020*/ 	.byte	0x00, 0x00, 0x00, 0x00


//--------------------- .nv.info._Z6ScalarPfS_S_i --------------------------
	.section	.nv.info._Z6ScalarPfS_S_i,"",@"SHT_CUDA_INFO"
	.sectionflags	@""
	.align	4


	//----- nvinfo : EIATTR_CUDA_API_VERSION
	.align		4
        /*0000*/ 	.byte	0x04, 0x37
        /*0002*/ 	.short	(.L_19 - .L_18)
.L_18:
        /*0004*/ 	.word	0x00000082


	//----- nvinfo : EIATTR_KPARAM_INFO
	.align		4
.L_19:
        /*0008*/ 	.byte	0x04, 0x17
        /*000a*/ 	.short	(.L_21 - .L_20)
.L_20:
        /*000c*/ 	.word	0x00000000
        /*0010*/ 	.short	0x0003
        /*0012*/ 	.short	0x0018
        /*0014*/ 	.byte	0x00, 0xf0, 0x11, 0x00


	//----- nvinfo : EIATTR_KPARAM_INFO
	.align		4
.L_21:
        /*0018*/ 	.byte	0x04, 0x17
        /*001a*/ 	.short	(.L_23 - .L_22)
.L_22:
        /*001c*/ 	.word	0x00000000
        /*0020*/ 	.short	0x0002
        /*0022*/ 	.short	0x0010
        /*0024*/ 	.byte	0x00, 0xf5, 0x21, 0x00


	//----- nvinfo : EIATTR_KPARAM_INFO
	.align		4
.L_23:
        /*0028*/ 	.byte	0x04, 0x17
        /*002a*/ 	.short	(.L_25 - .L_24)
.L_24:
        /*002c*/ 	.word	0x00000000
        /*0030*/ 	.short	0x0001
        /*0032*/ 	.short	0x0008
        /*0034*/ 	.byte	0x00, 0xf5, 0x21, 0x00


	//----- nvinfo : EIATTR_KPARAM_INFO
	.align		4
.L_25:
        /*0038*/ 	.byte	0x04, 0x17
        /*003a*/ 	.short	(.L_27 - .L_26)
.L_26:
        /*003c*/ 	.word	0x00000000
        /*0040*/ 	.short	0x0000
        /*0042*/ 	.short	0x0000
        /*0044*/ 	.byte	0x00, 0xf5, 0x21, 0x00


	//----- nvinfo : EIATTR_SPARSE_MMA_MASK
	.align		4
.L_27:
        /*0048*/ 	.byte	0x03, 0x50
        /*004a*/ 	.short	0x0000


	//----- nvinfo : EIATTR_MAXREG_COUNT
	.align		4
        /*004c*/ 	.byte	0x03, 0x1b
        /*004e*/ 	.short	0x00ff


	//----- nvinfo : EIATTR_MERCURY_ISA_VERSION
	.align		4
        /*0050*/ 	.byte	0x03, 0x5f
        /*0052*/ 	.short	0x0101


	//----- nvinfo : EIATTR_VRC_CTA_INIT_COUNT
	.align		4
        /*0054*/ 	.byte	0x02, 0x4a
	.zero		1
	.zero		1


	//----- nvinfo : EIATTR_EXIT_INSTR_OFFSETS
	.align		4
        /*0058*/ 	.byte	0x04, 0x1c
        /*005a*/ 	.short	(.L_29 - .L_28)


	//   ....[0]....
.L_28:
        /*005c*/ 	.word	0x000001e0


	//   ....[1]....
        /*0060*/ 	.word	0x000002f0


	//----- nvinfo : EIATTR_CRS_STACK_SIZE
	.align		4
.L_29:
        /*0064*/ 	.byte	0x04, 0x1e
        /*0066*/ 	.short	(.L_31 - .L_30)
.L_30:
        /*0068*/ 	.word	0x00000000


	//----- nvinfo : EIATTR_CBANK_PARAM_SIZE
	.align		4
.L_31:
        /*006c*/ 	.byte	0x03, 0x19
        /*006e*/ 	.short	0x001c


	//----- nvinfo : EIATTR_PARAM_CBANK
	.align		4
        /*0070*/ 	.byte	0x04, 0x0a
        /*0072*/ 	.short	(.L_33 - .L_32)
	.align		4
.L_32:
        /*0074*/ 	.word	index@(.nv.constant0._Z6ScalarPfS_S_i)
        /*0078*/ 	.short	0x0380
        /*007a*/ 	.short	0x001c


	//----- nvinfo : EIATTR_SW_WAR
	.align		4
.L_33:
        /*007c*/ 	.byte	0x04, 0x36
        /*007e*/ 	.short	(.L_35 - .L_34)
.L_34:
        /*0080*/ 	.word	0x00000008
.L_35:


//--------------------- .nv.info._Z8TransferPfS_  --------------------------
	.section	.nv.info._Z8TransferPfS_,"",@"SHT_CUDA_INFO"
	.sectionflags	@""
	.align	4


	//----- nvinfo : EIATTR_CUDA_API_VERSION
	.align		4
        /*0000*/ 	.byte	0x04, 0x37
        /*0002*/ 	.short	(.L_37 - .L_36)
.L_36:
        /*0004*/ 	.word	0x00000082


	//----- nvinfo : EIATTR_KPARAM_INFO
	.align		4
.L_37:
        /*0008*/ 	.byte	0x04, 0x17
        /*000a*/ 	.short	(.L_39 - .L_38)
.L_38:
        /*000c*/ 	.word	0x00000000
        /*0010*/ 	.short	0x0001
        /*0012*/ 	.short	0x0008
        /*0014*/ 	.byte	0x00, 0xf5, 0x21, 0x00


	//----- nvinfo : EIATTR_KPARAM_INFO
	.align		4
.L_39:
        /*0018*/ 	.byte	0x04, 0x17
        /*001a*/ 	.short	(.L_41 - .L_40)
.L_40:
        /*001c*/ 	.word	0x00000000
        /*0020*/ 	.short	0x0000
        /*0022*/ 	.short	0x0000
        /*0024*/ 	.byte	0x00, 0xf5, 0x21, 0x00


	//----- nvinfo : EIATTR_SPARSE_MMA_MASK
	.align		4
.L_41:
        /*0028*/ 	.byte	0x03, 0x50
        /*002a*/ 	.short	0x0000


	//----- nvinfo : EIATTR_MAXREG_COUNT
	.align		4
        /*002c*/ 	.byte	0x03, 0x1b
        /*002e*/ 	.short	0x00ff


	//----- nvinfo : EIATTR_MERCURY_ISA_VERSION
	.align		4
        /*0030*/ 	.byte	0x03, 0x5f
        /*0032*/ 	.short	0x0101


	//----- nvinfo : EIATTR_VRC_CTA_INIT_COUNT
	.align		4
        /*0034*/ 	.byte	0x02, 0x4a
	.zero		1
	.zero		1


	//----- nvinfo : EIATTR_EXIT_INSTR_OFFSETS
	.align		4
        /*0038*/ 	.byte	0x04, 0x1c
        /*003a*/ 	.short	(.L_43 - .L_42)


	//   ....[0]....
.L_42:
        /*003c*/ 	.word	0x00000060


	//   ....[1]....
        /*0040*/ 	.word	0x000001f0


	//----- nvinfo : EIATTR_CBANK_PARAM_SIZE
	.align		4
.L_43:
        /*0044*/ 	.byte	0x03, 0x19
        /*0046*/ 	.short	0x0010


	//----- nvinfo : EIATTR_PARAM_CBANK
	.align		4
        /*0048*/ 	.byte	0x04, 0x0a
        /*004a*/ 	.short	(.L_45 - .L_44)
	.align		4
.L_44:
        /*004c*/ 	.word	index@(.nv.constant0._Z8TransferPfS_)
        /*0050*/ 	.short	0x0380
        /*0052*/ 	.short	0x0010


	//----- nvinfo : EIATTR_SW_WAR
	.align		4
.L_45:
        /*0054*/ 	.byte	0x04, 0x36
        /*0056*/ 	.short	(.L_47 - .L_46)
.L_46:
        /*0058*/ 	.word	0x00000008
.L_47:


//--------------------- .nv.info._Z15TimesMatrixParaPfS_i --------------------------
	.section	.nv.info._Z15TimesMatrixParaPfS_i,"",@"SHT_CUDA_INFO"
	.sectionflags	@""
	.align	4


	//----- nvinfo : EIATTR_CUDA_API_VERSION
	.align		4
        /*0000*/ 	.byte	0x04, 0x37
        /*0002*/ 	.short	(.L_49 - .L_48)
.L_48:
        /*0004*/ 	.word	0x00000082


	//----- nvinfo : EIATTR_KPARAM_INFO
	.align		4
.L_49:
        /*0008*/ 	.byte	0x04, 0x17
        /*000a*/ 	.short	(.L_51 - .L_50)
.L_50:
        /*000c*/ 	.word	0x00000000
        /*0010*/ 	.short	0x0002
        /*0012*/ 	.short	0x0010
        /*0014*/ 	.byte	0x00, 0xf0, 0x11, 0x00


	//----- nvinfo : EIATTR_KPARAM_INFO
	.align		4
.L_51:
        /*0018*/ 	.byte	0x04, 0x17
        /*001a*/ 	.short	(.L_53 - .L_52)
.L_52:
        /*001c*/ 	.word	0x00000000
        /*0020*/ 	.short	0x0001
        /*0022*/ 	.short	0x0008
        /*0024*/ 	.byte	0x00, 0xf5, 0x21, 0x00


	//----- nvinfo : EIATTR_KPARAM_INFO
	.align		4
.L_53:
        /*0028*/ 	.byte	0x04, 0x17
        /*002a*/ 	.short	(.L_55 - .L_54)
.L_54:
        /*002c*/ 	.word	0x00000000
        /*0030*/ 	.short	0x0000
        /*0032*/ 	.short	0x0000
        /*0034*/ 	.byte	0x00, 0xf5, 0x21, 0x00


	//----- nvinfo : EIATTR_SPARSE_MMA_MASK
	.align		4
.L_55:
        /*0038*/ 	.byte	0x03, 0x50
        /*003a*/ 	.short	0x0000


	//----- nvinfo : EIATTR_MAXREG_COUNT
	.align		4
        /*003c*/ 	.byte	0x03, 0x1b
        /*003e*/ 	.short	0x00ff


	//----- nvinfo : EIATTR_MERCURY_ISA_VERSION
	.align		4
        /*0040*/ 	.byte	0x03, 0x5f
        /*0042*/ 	.short	0x0101


	//----- nvinfo : EIATTR_VRC_CTA_INIT_COUNT
	.align		4
        /*0044*/ 	.byte	0x02, 0x4a
	.zero		1
	.zero		1


	//----- nvinfo : EIATTR_EXIT_INSTR_OFFSETS
	.align		4
        /*0048*/ 	.byte	0x04, 0x1c
        /*004a*/ 	.short	(.L_57 - .L_56)


	//   ....[0]....
.L_56:
        /*004c*/ 	.word	0x00000080


	//   ....[1]....
        /*0050*/ 	.word	0x00000870


	//----- nvinfo : EIATTR_CBANK_PARAM_SIZE
	.align		4
.L_57:
        /*0054*/ 	.byte	0x03, 0x19
        /*0056*/ 	.short	0x0014


	//----- nvinfo : EIATTR_PARAM_CBANK
	.align		4
        /*0058*/ 	.byte	0x04, 0x0a
        /*005a*/ 	.short	(.L_59 - .L_58)
	.align		4
.L_58:
        /*005c*/ 	.word	index@(.nv.constant0._Z15TimesMatrixParaPfS_i)
        /*0060*/ 	.short	0x0380
        /*0062*/ 	.short	0x0014


	//----- nvinfo : EIATTR_SW_WAR
	.align		4
.L_59:
        /*0064*/ 	.byte	0x04, 0x36
        /*0066*/ 	.short	(.L_61 - .L_60)
.L_60:
        /*0068*/ 	.word	0x00000008
.L_61:


//--------------------- .nv.callgraph             --------------------------
	.section	.nv.callgraph,"",@"SHT_CUDA_CALLGRAPH"
	.align	4
	.sectionentsize	8
	.align		4
        /*0000*/ 	.word	0x00000000
	.align		4
        /*0004*/ 	.word	0xffffffff
	.align		4
        /*0008*/ 	.word	0x00000000
	.align		4
        /*000c*/ 	.word	0xfffffffe
	.align		4
        /*0010*/ 	.word	0x00000000
	.align		4
        /*0014*/ 	.word	0xfffffffd
	.align		4
        /*0018*/ 	.word	0x00000000
	.align		4
        /*001c*/ 	.word	0xfffffffc


//--------------------- .text._Z6ScalarPfS_S_i    --------------------------
	.section	.text._Z6ScalarPfS_S_i,"ax",@progbits
	.align	128
        .global         _Z6ScalarPfS_S_i
        .type           _Z6ScalarPfS_S_i,@function
        .size           _Z6ScalarPfS_S_i,(.L_x_5 - _Z6ScalarPfS_S_i)
        .other          _Z6ScalarPfS_S_i,@"STO_CUDA_ENTRY STV_DEFAULT"
_Z6ScalarPfS_S_i:
.text._Z6ScalarPfS_S_i:
[----:B------:R-:W-:Y:S01]  /*0000*/  LDC R1, c[0x0][0x37c] ;  /* 0x0000df00ff017b82 */ /* 0x000fe20000000800 */
[----:B------:R-:W0:Y:S07]  /*0010*/  S2R R3, SR_TID.X ;  /* 0x0000000000037919 */ /* 0x000e2e0000002100 */
[----:B------:R-:W0:Y:S01]  /*0020*/  S2UR UR5, SR_CTAID.X ;  /* 0x00000000000579c3 */ /* 0x000e220000002500 */
[----:B------:R-:W1:Y:S01]  /*0030*/  LDCU UR4, c[0x0][0x398] ;  /* 0x00007300ff0477ac */ /* 0x000e620008000800 */
[----:B------:R-:W-:Y:S01]  /*0040*/  BSSY.RECONVERGENT B0, `(.L_x_0) ;  /* 0x0000019000007945 */ /* 0x000fe20003800200 */
[----:B------:R-:W2:Y:S05]  /*0050*/  LDCU.64 UR6, c[0x0][0x358] ;  /* 0x00006b00ff0677ac */ /* 0x000eaa0008000a00 */
[----:B------:R-:W0:Y:S01]  /*0060*/  LDC R0, c[0x0][0x360] ;  /* 0x0000d800ff007b82 */ /* 0x000e220000000800 */
[----:B-1----:R-:W-:Y:S01]  /*0070*/  UIADD3 UR4, UPT, UPT, UR4, -0x1, URZ ;  /* 0xffffffff04047890 */ /* 0x002fe2000fffe0ff */
[----:B0-----:R-:W-:-:S05]  /*0080*/  IMAD R0, R0, UR5, R3 ;  /* 0x0000000500007c24 */ /* 0x001fca000f8e0203 */
[C---:B------:R-:W-:Y:S02]  /*0090*/  ISETP.GE.AND P0, PT, R0.reuse, UR4, PT ;  /* 0x0000000400007c0c */ /* 0x040fe4000bf06270 */
[C---:B------:R-:W-:Y:S02]  /*00a0*/  ISETP.NE.AND P1, PT, R0.reuse, UR4, PT ;  /* 0x0000000400007c0c */ /* 0x040fe4000bf25270 */
[----:B------:R-:W-:-:S13]  /*00b0*/  ISETP.LT.OR P0, PT, R0, 0x1, P0 ;  /* 0x000000010000780c */ /* 0x000fda0000701670 */
[----:B--2---:R-:W-:Y:S05]  /*00c0*/  @P0 BRA `(.L_x_1) ;  /* 0x0000000000400947 */ /* 0x004fea0003800000 */
[----:B------:R-:W0:Y:S01]  /*00d0*/  LDC.64 R2, c[0x0][0x380] ;  /* 0x0000e000ff027b82 */ /* 0x000e220000000a00 */
[----:B------:R-:W-:-:S07]  /*00e0*/  LEA R7, R0, R0, 0x3 ;  /* 0x0000000000077211 */ /* 0x000fce00078e18ff */
[----:B------:R-:W1:Y:S01]  /*00f0*/  LDC.64 R4, c[0x0][0x388] ;  /* 0x0000e200ff047b82 */ /* 0x000e620000000a00 */
[----:B0-----:R-:W-:-:S07]  /*0100*/  IMAD.WIDE.U32 R2, R7, 0x4, R2 ;  /* 0x0000000407027825 */ /* 0x001fce00078e0002 */
[----:B------:R-:W0:Y:S01]  /*0110*/  LDC.64 R6, c[0x0][0x390] ;  /* 0x0000e400ff067b82 */ /* 0x000e220000000a00 */
[----:B------:R-:W2:Y:S04]  /*0120*/  LDG.E R10, desc[UR6][R2.64+0x4] ;  /* 0x00000406020a7981 */ /* 0x000ea8000c1e1900 */
[----:B-1----:R-:W2:Y:S04]  /*0130*/  LDG.E R11, desc[UR6][R4.64+0x4] ;  /* 0x00000406040b7981 */ /* 0x002ea8000c1e1900 */
[----:B------:R-:W3:Y:S04]  /*0140*/  LDG.E R9, desc[UR6][R4.64] ;  /* 0x0000000604097981 */ /* 0x000ee8000c1e1900 */
[----:B------:R-:W3:Y:S04]  /*0150*/  LDG.E R8, desc[UR6][R2.64] ;  /* 0x0000000602087981 */ /* 0x000ee8000c1e1900 */
[----:B------:R-:W4:Y:S04]  /*0160*/  LDG.E R13, desc[UR6][R2.64+0x8] ;  /* 0x00000806020d7981 */ /* 0x000f28000c1e1900 */
[----:B------:R-:W4:Y:S01]  /*0170*/  LDG.E R12, desc[UR6][R4.64+0x8] ;  /* 0x00000806040c7981 */ /* 0x000f22000c1e1900 */
[----:B0-----:R-:W-:-:S04]  /*0180*/  IMAD.WIDE.U32 R6, R0, 0x4, R6 ;  /* 0x0000000400067825 */ /* 0x001fc800078e0006 */
[----:B--2---:R-:W-:-:S04]  /*0190*/  FMUL R11, R10, R11 ;  /* 0x0000000b0a0b7220 */ /* 0x004fc80000400000 */
[----:B---3--:R-:W-:-:S04]  /*01a0*/  FFMA R8, R8, R9, R11 ;  /* 0x0000000908087223 */ /* 0x008fc8000000000b */
[----:B----4-:R-:W-:-:S05]  /*01b0*/  FFMA R13, R13, R12, R8 ;  /* 0x0000000c0d0d7223 */ /* 0x010fca0000000008 */
[----:B------:R0:W-:Y:S02]  /*01c0*/  STG.E desc[UR6][R6.64], R13 ;  /* 0x0000000d06007986 */ /* 0x0001e4000c101906 */
.L_x_1:
[----:B------:R-:W-:Y:S05]  /*01d0*/  BSYNC.RECONVERGENT B0 ;  /* 0x0000000000007941 */ /* 0x000fea0003800200 */
.L_x_0:
[----:B------:R-:W-:Y:S05]  /*01e0*/  @P1 EXIT ;  /* 0x000000000000194d */ /* 0x000fea0003800000 */
[----:B------:R-:W1:Y:S01]  /*01f0*/  LDC.64 R2, c[0x0][0x380] ;  /* 0x0000e000ff027b82 */ /* 0x000e620000000a00 */
[----:B------:R-:W-:-:S07]  /*0200*/  LEA R5, R0, R0, 0x3 ;  /* 0x0000000000057211 */ /* 0x000fce00078e18ff */
[----:B0-----:R-:W0:Y:S01]  /*0210*/  LDC.64 R6, c[0x0][0x388] ;  /* 0x0000e200ff067b82 */ /* 0x001e220000000a00 */
[----:B-1----:R-:W-:-:S07]  /*0220*/  IMAD.WIDE R2, R5, 0x4, R2 ;  /* 0x0000000405027825 */ /* 0x002fce00078e0202 */
[----:B------:R-:W1:Y:S01]  /*0230*/  LDC.64 R4, c[0x0][0x390] ;  /* 0x0000e400ff047b82 */ /* 0x000e620000000a00 */
[----:B------:R-:W2:Y:S04]  /*0240*/  LDG.E R10, desc[UR6][R2.64+0x10] ;  /* 0x00001006020a7981 */ /* 0x000ea8000c1e1900 */
[----:B0-----:R-:W2:Y:S04]  /*0250*/  LDG.E R11, desc[UR6][R6.64+0x4] ;  /* 0x00000406060b7981 */ /* 0x001ea8000c1e1900 */
[----:B------:R-:W3:Y:S04]  /*0260*/  LDG.E R9, desc[UR6][R6.64] ;  /* 0x0000000606097981 */ /* 0x000ee8000c1e1900 */
[----:B------:R-:W3:Y:S04]  /*0270*/  LDG.E R8, desc[UR6][R2.64+0xc] ;  /* 0x00000c0602087981 */ /* 0x000ee8000c1e1900 */
[----:B------:R-:W4:Y:S04]  /*0280*/  LDG.E R13, desc[UR6][R2.64+0x14] ;  /* 0x00001406020d7981 */ /* 0x000f28000c1e1900 */
[----:B------:R-:W4:Y:S01]  /*0290*/  LDG.E R12, desc[UR6][R6.64+0x8] ;  /* 0x00000806060c7981 */ /* 0x000f22000c1e1900 */
[----:B-1----:R-:W-:-:S04]  /*02a0*/  IMAD.WIDE R4, R0, 0x4, R4 ;  /* 0x0000000400047825 */ /* 0x002fc800078e0204 */
[----:B--2---:R-:W-:-:S04]  /*02b0*/  FMUL R11, R10, R11 ;  /* 0x0000000b0a0b7220 */ /* 0x004fc80000400000 */
[----:B---3--:R-:W-:-:S04]  /*02c0*/  FFMA R8, R8, R9, R11 ;  /* 0x0000000908087223 */ /* 0x008fc8000000000b */
[----:B----4-:R-:W-:-:S05]  /*02d0*/  FFMA R13, R13, R12, R8 ;  /* 0x0000000c0d0d7223 */ /* 0x010fca0000000008 */
[----:B------:R-:W-:Y:S01]  /*02e0*/  STG.E desc[UR6][R4.64], R13 ;  /* 0x0000000d04007986 */ /* 0x000fe2000c101906 */
[----:B------:R-:W-:Y:S05]  /*02f0*/  EXIT ;  /* 0x000000000000794d */ /* 0x000fea0003800000 */
.L_x_2:
[----:B------:R-:W-:-:S00]  /*0300*/  BRA `(.L_x_2) ;  /* 0xfffffffc00fc7947 */ /* 0x000fc0000383ffff */
[----:B------:R-:W-:-:S00]  /*0310*/  NOP ;  /* 0x0000000000007918 */ /* 0x000fc00000000000 */
        /* <DEDUP_REMOVED lines=14> */
.L_x_5:


//--------------------- .text._Z8TransferPfS_     --------------------------
	.section	.text._Z8TransferPfS_,"ax",@progbits
	.align	128
        .global         _Z8TransferPfS_
        .type           _Z8TransferPfS_,@function
        .size           _Z8TransferPfS_,(.L_x_6 - _Z8TransferPfS_)
        .other          _Z8TransferPfS_,@"STO_CUDA_ENTRY STV_DEFAULT"
_Z8TransferPfS_:
.text._Z8TransferPfS_:
[----:B------:R-:W-:Y:S01]  /*0000*/  LDC R1, c[0x0][0x37c] ;  /* 0x0000df00ff017b82 */ /* 0x000fe20000000800 */
[----:B------:R-:W0:Y:S07]  /*0010*/  S2R R3, SR_TID.X ;  /* 0x0000000000037919 */ /* 0x000e2e0000002100 */
[----:B------:R-:W0:Y:S08]  /*0020*/  S2UR UR4, SR_CTAID.X ;  /* 0x00000000000479c3 */ /* 0x000e300000002500 */
[----:B------:R-:W0:Y:S02]  /*0030*/  LDC R0, c[0x0][0x360] ;  /* 0x0000d800ff007b82 */ /* 0x000e240000000800 */
[----:B0-----:R-:W-:-:S05]  /*0040*/  IMAD R0, R0, UR4, R3 ;  /* 0x0000000400007c24 */ /* 0x001fca000f8e0203 */
[----:B------:R-:W-:-:S13]  /*0050*/  ISETP.GT.AND P0, PT, R0, 0x1ffffff, PT ;  /* 0x01ffffff0000780c */ /* 0x000fda0003f04270 */
[----:B------:R-:W-:Y:S05]  /*0060*/  @P0 EXIT ;  /* 0x000000000000094d */ /* 0x000fea0003800000 */
[----:B------:R-:W0:Y:S01]  /*0070*/  LDC.64 R2, c[0x0][0x388] ;  /* 0x0000e200ff027b82 */ /* 0x000e220000000a00 */
[----:B------:R-:W1:Y:S01]  /*0080*/  LDCU.64 UR4, c[0x0][0x358] ;  /* 0x00006b00ff0477ac */ /* 0x000e620008000a00 */
[----:B------:R-:W-:-:S06]  /*0090*/  LEA R7, R0, R0, 0x3 ;  /* 0x0000000000077211 */ /* 0x000fcc00078e18ff */
[----:B------:R-:W2:Y:S01]  /*00a0*/  LDC.64 R4, c[0x0][0x380] ;  /* 0x0000e000ff047b82 */ /* 0x000ea20000000a00 */
[----:B0-----:R-:W-:-:S05]  /*00b0*/  IMAD.WIDE R2, R7, 0x4, R2 ;  /* 0x0000000407027825 */ /* 0x001fca00078e0202 */
[----:B-1----:R-:W3:Y:S01]  /*00c0*/  LDG.E R9, desc[UR4][R2.64] ;  /* 0x0000000402097981 */ /* 0x002ee2000c1e1900 */
[----:B--2---:R-:W-:-:S05]  /*00d0*/  IMAD.WIDE R4, R7, 0x4, R4 ;  /* 0x0000000407047825 */ /* 0x004fca00078e0204 */
[----:B---3--:R0:W-:Y:S04]  /*00e0*/  STG.E desc[UR4][R4.64], R9 ;  /* 0x0000000904007986 */ /* 0x0081e8000c101904 */
[----:B------:R-:W2:Y:S04]  /*00f0*/  LDG.E R7, desc[UR4][R2.64+0x4] ;  /* 0x0000040402077981 */ /* 0x000ea8000c1e1900 */
[----:B--2---:R1:W-:Y:S04]  /*0100*/  STG.E desc[UR4][R4.64+0x4], R7 ;  /* 0x0000040704007986 */ /* 0x0043e8000c101904 */
[----:B------:R-:W2:Y:S04]  /*0110*/  LDG.E R11, desc[UR4][R2.64+0x8] ;  /* 0x00000804020b7981 */ /* 0x000ea8000c1e1900 */
[----:B--2---:R2:W-:Y:S04]  /*0120*/  STG.E desc[UR4][R4.64+0x8], R11 ;  /* 0x0000080b04007986 */ /* 0x0045e8000c101904 */
[----:B------:R-:W3:Y:S04]  /*0130*/  LDG.E R13, desc[UR4][R2.64+0xc] ;  /* 0x00000c04020d7981 */ /* 0x000ee8000c1e1900 */
[----:B---3--:R-:W-:Y:S04]  /*0140*/  STG.E desc[UR4][R4.64+0xc], R13 ;  /* 0x00000c0d04007986 */ /* 0x008fe8000c101904 */
[----:B------:R-:W3:Y:S04]  /*0150*/  LDG.E R15, desc[UR4][R2.64+0x10] ;  /* 0x00001004020f7981 */ /* 0x000ee8000c1e1900 */
[----:B---3--:R-:W-:Y:S04]  /*0160*/  STG.E desc[UR4][R4.64+0x10], R15 ;  /* 0x0000100f04007986 */ /* 0x008fe8000c101904 */
[----:B------:R-:W3:Y:S04]  /*0170*/  LDG.E R17, desc[UR4][R2.64+0x14] ;  /* 0x0000140402117981 */ /* 0x000ee8000c1e1900 */
[----:B---3--:R-:W-:Y:S04]  /*0180*/  STG.E desc[UR4][R4.64+0x14], R17 ;  /* 0x0000141104007986 */ /* 0x008fe8000c101904 */
[----:B0-----:R-:W3:Y:S04]  /*0190*/  LDG.E R9, desc[UR4][R2.64+0x18] ;  /* 0x0000180402097981 */ /* 0x001ee8000c1e1900 */
[----:B---3--:R-:W-:Y:S04]  /*01a0*/  STG.E desc[UR4][R4.64+0x18], R9 ;  /* 0x0000180904007986 */ /* 0x008fe8000c101904 */
[----:B-1----:R-:W3:Y:S04]  /*01b0*/  LDG.E R7, desc[UR4][R2.64+0x1c] ;  /* 0x00001c0402077981 */ /* 0x002ee8000c1e1900 */
[----:B---3--:R-:W-:Y:S04]  /*01c0*/  STG.E desc[UR4][R4.64+0x1c], R7 ;  /* 0x00001c0704007986 */ /* 0x008fe8000c101904 */
[----:B--2---:R-:W2:Y:S04]  /*01d0*/  LDG.E R11, desc[UR4][R2.64+0x20] ;  /* 0x00002004020b7981 */ /* 0x004ea8000c1e1900 */
[----:B--2---:R-:W-:Y:S01]  /*01e0*/  STG.E desc[UR4][R4.64+0x20], R11 ;  /* 0x0000200b04007986 */ /* 0x004fe2000c101904 */
[----:B------:R-:W-:Y:S05]  /*01f0*/  EXIT ;  /* 0x000000000000794d */ /* 0x000fea0003800000 */
.L_x_3:
        /* <DEDUP_REMOVED lines=16> */
.L_x_6:


//--------------------- .text._Z15TimesMatrixParaPfS_i --------------------------
	.section	.text._Z15TimesMatrixParaPfS_i,"ax",@progbits
	.align	128
        .global         _Z15TimesMatrixParaPfS_i
        .type           _Z15TimesMatrixParaPfS_i,@function
        .size           _Z15TimesMatrixParaPfS_i,(.L_x_7 - _Z15TimesMatrixParaPfS_i)
        .other          _Z15TimesMatrixParaPfS_i,@"STO_CUDA_ENTRY STV_DEFAULT"
_Z15TimesMatrixParaPfS_i:
.text._Z15TimesMatrixParaPfS_i:
[----:B------:R-:W-:Y:S01]  /*0000*/  LDC R1, c[0x0][0x37c] ;  /* 0x0000df00ff017b82 */ /* 0x000fe20000000800 */
[----:B------:R-:W0:Y:S07]  /*0010*/  S2R R3, SR_TID.X ;  /* 0x0000000000037919 */ /* 0x000e2e0000002100 */
[----:B------:R-:W0:Y:S01]  /*0020*/  S2UR UR4, SR_CTAID.X ;  /* 0x00000000000479c3 */ /* 0x000e220000002500 */
[----:B------:R-:W1:Y:S07]  /*0030*/  LDCU UR6, c[0x0][0x390] ;  /* 0x00007200ff0677ac */ /* 0x000e6e0008000800 */
[----:B------:R-:W0:Y:S02]  /*0040*/  LDC R0, c[0x0][0x360] ;  /* 0x0000d800ff007b82 */ /* 0x000e240000000800 */
[----:B0-----:R-:W-:-:S05]  /*0050*/  IMAD R0, R0, UR4, R3 ;  /* 0x0000000400007c24 */ /* 0x001fca000f8e0203 */
[----:B-1----:R-:W-:-:S04]  /*0060*/  ISETP.GE.AND P0, PT, R0, UR6, PT ;  /* 0x0000000600007c0c */ /* 0x002fc8000bf06270 */
[----:B------:R-:W-:-:S13]  /*0070*/  ISETP.GT.OR P0, PT, R0, 0x1ffffff, !P0 ;  /* 0x01ffffff0000780c */ /* 0x000fda0004704670 */
[----:B------:R-:W-:Y:S05]  /*0080*/  @P0 EXIT ;  /* 0x000000000000094d */ /* 0x000fea0003800000 */
[----:B------:R-:W0:Y:S01]  /*0090*/  LDC.64 R2, c[0x0][0x388] ;  /* 0x0000e200ff027b82 */ /* 0x000e220000000a00 */
[----:B------:R-:W1:Y:S01]  /*00a0*/  LDCU.64 UR4, c[0x0][0x358] ;  /* 0x00006b00ff0477ac */ /* 0x000e620008000a00 */
[C---:B------:R-:W-:Y:S02]  /*00b0*/  IADD3 R4, PT, PT, R0.reuse, -UR6, RZ ;  /* 0x8000000600047c10 */ /* 0x040fe4000fffe0ff */
[----:B------:R-:W-:Y:S02]  /*00c0*/  LEA R5, R0, R0, 0x3 ;  /* 0x0000000000057211 */ /* 0x000fe400078e18ff */
[----:B------:R-:W-:Y:S02]  /*00d0*/  LEA R9, R4, R4, 0x3 ;  /* 0x0000000404097211 */ /* 0x000fe400078e18ff */
[----:B------:R-:W2:Y:S01]  /*00e0*/  LDC.64 R6, c[0x0][0x380] ;  /* 0x0000e000ff067b82 */ /* 0x000ea20000000a00 */
[----:B0-----:R-:W-:-:S05]  /*00f0*/  IMAD.WIDE R2, R5, 0x4, R2 ;  /* 0x0000000405027825 */ /* 0x001fca00078e0202 */
[----:B-1----:R-:W-:Y:S01]  /*0100*/  STG.E desc[UR4][R2.64], RZ ;  /* 0x000000ff02007986 */ /* 0x002fe2000c101904 */
[----:B--2---:R-:W-:-:S04]  /*0110*/  IMAD.WIDE R4, R5, 0x4, R6 ;  /* 0x0000000405047825 */ /* 0x004fc800078e0206 */
[----:B------:R-:W-:Y:S01]  /*0120*/  IMAD.WIDE R6, R9, 0x4, R6 ;  /* 0x0000000409067825 */ /* 0x000fe200078e0206 */
[----:B------:R-:W2:Y:S04]  /*0130*/  LDG.E R0, desc[UR4][R4.64] ;  /* 0x0000000404007981 */ /* 0x000ea8000c1e1900 */
[----:B------:R-:W2:Y:S02]  /*0140*/  LDG.E R9, desc[UR4][R6.64] ;  /* 0x0000000406097981 */ /* 0x000ea4000c1e1900 */
[----:B--2---:R-:W-:-:S05]  /*0150*/  FFMA R9, R0, R9, RZ ;  /* 0x0000000900097223 */ /* 0x004fca00000000ff */
[----:B------:R0:W-:Y:S04]  /*0160*/  STG.E desc[UR4][R2.64], R9 ;  /* 0x0000000902007986 */ /* 0x0001e8000c101904 */
[----:B------:R-:W2:Y:S04]  /*0170*/  LDG.E R0, desc[UR4][R4.64+0x4] ;  /* 0x0000040404007981 */ /* 0x000ea8000c1e1900 */
[----:B------:R-:W2:Y:S02]  /*0180*/  LDG.E R8, desc[UR4][R6.64+0xc] ;  /* 0x00000c0406087981 */ /* 0x000ea4000c1e1900 */
[----:B--2---:R-:W-:-:S05]  /*0190*/  FFMA R11, R0, R8, R9 ;  /* 0x00000008000b7223 */ /* 0x004fca0000000009 */
[----:B------:R1:W-:Y:S04]  /*01a0*/  STG.E desc[UR4][R2.64], R11 ;  /* 0x0000000b02007986 */ /* 0x0003e8000c101904 */
[----:B------:R-:W2:Y:S04]  /*01b0*/  LDG.E R0, desc[UR4][R4.64+0x8] ;  /* 0x0000080404007981 */ /* 0x000ea8000c1e1900 */
[----:B------:R-:W2:Y:S04]  /*01c0*/  LDG.E R8, desc[UR4][R6.64+0x18] ;  /* 0x0000180406087981 */ /* 0x000ea8000c1e1900 */
[----:B------:R-:W-:Y:S01]  /*01d0*/  STG.E desc[UR4][R2.64+0x4], RZ ;  /* 0x000004ff02007986 */ /* 0x000fe2000c101904 */
[----:B--2---:R-:W-:-:S05]  /*01e0*/  FFMA R13, R0, R8, R11 ;  /* 0x00000008000d7223 */ /* 0x004fca000000000b */
[----:B------:R2:W-:Y:S04]  /*01f0*/  STG.E desc[UR4][R2.64], R13 ;  /* 0x0000000d02007986 */ /* 0x0005e8000c101904 */
[----:B------:R-:W3:Y:S04]  /*0200*/  LDG.E R0, desc[UR4][R4.64] ;  /* 0x0000000404007981 */ /* 0x000ee8000c1e1900 */
[----:B0-----:R-:W3:Y:S02]  /*0210*/  LDG.E R9, desc[UR4][R6.64+0x4] ;  /* 0x0000040406097981 */ /* 0x001ee4000c1e1900 */
[----:B---3--:R-:W-:-:S05]  /*0220*/  FFMA R9, R0, R9, RZ ;  /* 0x0000000900097223 */ /* 0x008fca00000000ff */
[----:B------:R0:W-:Y:S04]  /*0230*/  STG.E desc[UR4][R2.64+0x4], R9 ;  /* 0x0000040902007986 */ /* 0x0001e8000c101904 */
[----:B------:R-:W1:Y:S04]  /*0240*/  LDG.E R0, desc[UR4][R4.64+0x4] ;  /* 0x0000040404007981 */ /* 0x000e68000c1e1900 */
[----:B------:R-:W1:Y:S02]  /*0250*/  LDG.E R8, desc[UR4][R6.64+0x10] ;  /* 0x0000100406087981 */ /* 0x000e64000c1e1900 */
[----:B-1----:R-:W-:-:S05]  /*0260*/  FFMA R11, R0, R8, R9 ;  /* 0x00000008000b7223 */ /* 0x002fca0000000009 */
        /* <DEDUP_REMOVED lines=87> */
[----:B------:R-:W-:Y:S04]  /*07e0*/  STG.E desc[UR4][R2.64+0x20], R9 ;  /* 0x0000200902007986 */ /* 0x000fe8000c101904 */
[----:B------:R-:W1:Y:S04]  /*07f0*/  LDG.E R0, desc[UR4][R4.64+0x1c] ;  /* 0x00001c0404007981 */ /* 0x000e68000c1e1900 */
[----:B------:R-:W1:Y:S02]  /*0800*/  LDG.E R8, desc[UR4][R6.64+0x14] ;  /* 0x0000140406087981 */ /* 0x000e64000c1e1900 */
[----:B-1----:R-:W-:-:S05]  /*0810*/  FFMA R11, R0, R8, R9 ;  /* 0x00000008000b7223 */ /* 0x002fca0000000009 */
[----:B------:R-:W-:Y:S04]  /*0820*/  STG.E desc[UR4][R2.64+0x20], R11 ;  /* 0x0000200b02007986 */ /* 0x000fe8000c101904 */
[----:B------:R-:W2:Y:S04]  /*0830*/  LDG.E R0, desc[UR4][R4.64+0x20] ;  /* 0x0000200404007981 */ /* 0x000ea8000c1e1900 */
[----:B------:R-:W2:Y:S02]  /*0840*/  LDG.E R8, desc[UR4][R6.64+0x20] ;  /* 0x0000200406087981 */ /* 0x000ea4000c1e1900 */
[----:B--2---:R-:W-:-:S05]  /*0850*/  FFMA R13, R0, R8, R11 ;  /* 0x00000008000d7223 */ /* 0x004fca000000000b */
[----:B------:R-:W-:Y:S01]  /*0860*/  STG.E desc[UR4][R2.64+0x20], R13 ;  /* 0x0000200d02007986 */ /* 0x000fe2000c101904 */
[----:B------:R-:W-:Y:S05]  /*0870*/  EXIT ;  /* 0x000000000000794d */ /* 0x000fea0003800000 */
.L_x_4:
        /* <DEDUP_REMOVED lines=16> */
.L_x_7:


//--------------------- .nv.shared.reserved.0     --------------------------
	.section	.nv.shared.reserved.0,"aw",@nobits
	.weak		__nv_reservedSMEM_offset_0_alias
	.size		__nv_reservedSMEM_offset_0_alias, 0, 64
	.other		__nv_reservedSMEM_offset_0_alias,@"STO_CUDA_RESERVED_SHARED STV_DEFAULT"
__nv_reservedSMEM_offset_0_alias:
	.zero		0
	.zero		64


//--------------------- .nv.constant0._Z6ScalarPfS_S_i --------------------------
	.section	.nv.constant0._Z6ScalarPfS_S_i,"a",@progbits
	.sectionflags	@""
	.align	4
.nv.constant0._Z6ScalarPfS_S_i:
	.zero		924


//--------------------- .nv.constant0._Z8TransferPfS_ --------------------------
	.section	.nv.constant0._Z8TransferPfS_,"a",@progbits
	.sectionflags	@""
	.align	4
.nv.constant0._Z8TransferPfS_:
	.zero		912


//--------------------- .nv.constant0._Z15TimesMatrixParaPfS_i --------------------------
	.section	.nv.constant0._Z15TimesMatrixParaPfS_i,"a",@progbits
	.sectionflags	@""
	.align	4
.nv.constant0._Z15TimesMatrixParaPfS_i:
	.zero		916


//--------------------- SYMBOLS --------------------------

	.type		.nv.reservedSmem.offset0,@object
	.size		.nv.reservedSmem.offset0,0x4
